	.headerflags	@"EF_CUDA_TEXMODE_UNIFIED EF_CUDA_64BIT_ADDRESS EF_CUDA_ACCELERATORS EF_CUDA_SM90 EF_CUDA_VIRTUAL_SM(EF_CUDA_SM90)"
	.elftype	@"ET_EXEC"


//--------------------- .nv.info                  --------------------------
	.section	.nv.info,"",@"SHT_CUDA_INFO"
	.align	4


	//----- nvinfo : EIATTR_REGCOUNT
	.align		4
        /*0000*/ 	.byte	0x04, 0x2f
        /*0002*/ 	.short	(.L_1 - .L_0)
	.align		4
.L_0:
        /*0004*/ 	.word	index@(triton_poi_fused_convolution_7)
        /*0008*/ 	.word	0x0000000e


	//----- nvinfo : EIATTR_MIN_STACK_SIZE
	.align		4
.L_1:
        /*000c*/ 	.byte	0x04, 0x12
        /*000e*/ 	.short	(.L_3 - .L_2)
	.align		4
.L_2:
        /*0010*/ 	.word	index@(triton_poi_fused_convolution_7)
        /*0014*/ 	.word	0x00000000


	//----- nvinfo : EIATTR_FRAME_SIZE
	.align		4
.L_3:
        /*0018*/ 	.byte	0x04, 0x11
        /*001a*/ 	.short	(.L_5 - .L_4)
	.align		4
.L_4:
        /*001c*/ 	.word	index@(triton_poi_fused_convolution_7)
        /*0020*/ 	.word	0x00000000


	//----- nvinfo : EIATTR_MIN_STACK_SIZE
	.align		4
.L_5:
        /*0024*/ 	.byte	0x04, 0x12
        /*0026*/ 	.short	(.L_7 - .L_6)
	.align		4
.L_6:
        /*0028*/ 	.word	index@(triton_poi_fused_convolution_7)
        /*002c*/ 	.word	0x00000000
.L_7:


//--------------------- .nv.info.triton_poi_fused_convolution_7 --------------------------
	.section	.nv.info.triton_poi_fused_convolution_7,"",@"SHT_CUDA_INFO"
	.sectionflags	@""
	.align	4


	//----- nvinfo : EIATTR_CUDA_API_VERSION
	.align		4
        /*0000*/ 	.byte	0x04, 0x37
        /*0002*/ 	.short	(.L_9 - .L_8)
.L_8:
        /*0004*/ 	.word	0x0000007c


	//----- nvinfo : EIATTR_KPARAM_INFO
	.align		4
.L_9:
        /*0008*/ 	.byte	0x04, 0x17
        /*000a*/ 	.short	(.L_11 - .L_10)
.L_10:
        /*000c*/ 	.word	0x00000000
        /*0010*/ 	.short	0x0002
        /*0012*/ 	.short	0x0010
        /*0014*/ 	.byte	0x00, 0xf0, 0x11, 0x00


	//----- nvinfo : EIATTR_KPARAM_INFO
	.align		4
.L_11:
        /*0018*/ 	.byte	0x04, 0x17
        /*001a*/ 	.short	(.L_13 - .L_12)
.L_12:
        /*001c*/ 	.word	0x00000000
        /*0020*/ 	.short	0x0001
        /*0022*/ 	.short	0x0008
        /*0024*/ 	.byte	0x00, 0xf4, 0x21, 0x00


	//----- nvinfo : EIATTR_KPARAM_INFO
	.align		4
.L_13:
        /*0028*/ 	.byte	0x04, 0x17
        /*002a*/ 	.short	(.L_15 - .L_14)
.L_14:
        /*002c*/ 	.word	0x00000000
        /*0030*/ 	.short	0x0000
        /*0032*/ 	.short	0x0000
        /*0034*/ 	.byte	0x00, 0xf4, 0x21, 0x00


	//----- nvinfo : EIATTR_SPARSE_MMA_MASK
	.align		4
.L_15:
        /*0038*/ 	.byte	0x03, 0x50
        /*003a*/ 	.short	0x0000


	//----- nvinfo : EIATTR_MAXREG_COUNT
	.align		4
        /*003c*/ 	.byte	0x03, 0x1b
        /*003e*/ 	.short	0x00ff


	//----- nvinfo : EIATTR_EXIT_INSTR_OFFSETS
	.align		4
        /*0040*/ 	.byte	0x04, 0x1c
        /*0042*/ 	.short	(.L_17 - .L_16)


	//   ....[0]....
.L_16:
        /*0044*/ 	.word	0x00000190


	//----- nvinfo : EIATTR_REQNTID
	.align		4
.L_17:
        /*0048*/ 	.byte	0x04, 0x10
        /*004a*/ 	.short	(.L_19 - .L_18)
.L_18:
        /*004c*/ 	.word	0x00000080
        /*0050*/ 	.word	0x00000001
        /*0054*/ 	.word	0x00000001


	//----- nvinfo : EIATTR_CBANK_PARAM_SIZE
	.align		4
.L_19:
        /*0058*/ 	.byte	0x03, 0x19
        /*005a*/ 	.short	0x0014


	//----- nvinfo : EIATTR_PARAM_CBANK
	.align		4
        /*005c*/ 	.byte	0x04, 0x0a
        /*005e*/ 	.short	(.L_21 - .L_20)
	.align		4
.L_20:
        /*0060*/ 	.word	index@(.nv.constant0.triton_poi_fused_convolution_7)
        /*0064*/ 	.short	0x0210
        /*0066*/ 	.short	0x0014


	//----- nvinfo : EIATTR_SW_WAR
	.align		4
.L_21:
        /*0068*/ 	.byte	0x04, 0x36
        /*006a*/ 	.short	(.L_23 - .L_22)
.L_22:
        /*006c*/ 	.word	0x00000008
.L_23:


//--------------------- .nv.callgraph             --------------------------
	.section	.nv.callgraph,"",@"SHT_CUDA_CALLGRAPH"
	.align	4
	.sectionentsize	8
	.align		4
        /*0000*/ 	.word	0x00000000
	.align		4
        /*0004*/ 	.word	0xffffffff
	.align		4
        /*0008*/ 	.word	0x00000000
	.align		4
        /*000c*/ 	.word	0xfffffffe
	.align		4
        /*0010*/ 	.word	0x00000000
	.align		4
        /*0014*/ 	.word	0xfffffffd
	.align		4
        /*0018*/ 	.word	0x00000000
	.align		4
        /*001c*/ 	.word	0xfffffffc


//--------------------- .text.triton_poi_fused_convolution_7 --------------------------
	.section	.text.triton_poi_fused_convolution_7,"ax",@progbits
	.align	128
        .global         triton_poi_fused_convolution_7
        .type           triton_poi_fused_convolution_7,@function
        .size           triton_poi_fused_convolution_7,(.L_x_1 - triton_poi_fused_convolution_7)
        .other          triton_poi_fused_convolution_7,@"STO_CUDA_ENTRY STV_DEFAULT"
triton_poi_fused_convolution_7:
.text.triton_poi_fused_convolution_7:
[----:B------:R-:W-:Y:S01]  /*0000*/  LDC R1, c[0x0][0x28] ;  /* 0x00000a00ff017b82 */ /* 0x000fe20000000800 */
[----:B------:R-:W1:Y:S07]  /*0010*/  S2R R0, SR_TID.X ;  /* 0x0000000000007919 */ /* 0x000e6e0000002100 */
[----:B------:R-:W2:Y:S01]  /*0020*/  LDC.64 R4, c[0x0][0x218] ;  /* 0x00008600ff047b82 */ /* 0x000ea20000000a00 */
[----:B------:R-:W-:Y:S01]  /*0030*/  ULDC.64 UR4, c[0x0][0x208] ;  /* 0x0000820000047ab9 */ /* 0x000fe20000000a00 */
[----:B------:R-:W3:Y:S06]  /*0040*/  S2R R7, SR_CTAID.X ;  /* 0x0000000000077919 */ /* 0x000eec0000002500 */
[----:B------:R-:W4:Y:S01]  /*0050*/  LDC.64 R2, c[0x0][0x210] ;  /* 0x00008400ff027b82 */ /* 0x000f220000000a00 */
[----:B-1----:R-:W-:Y:S01]  /*0060*/  IMAD.SHL.U32 R0, R0, 0x4, RZ ;  /* 0x0000000400007824 */ /* 0x002fe200078e00ff */
[----:B---3--:R-:W-:-:S04]  /*0070*/  SHF.R.S32.HI R6, RZ, 0x16, R7 ;  /* 0x00000016ff067819 */ /* 0x008fc80000011407 */
[----:B------:R-:W-:Y:S02]  /*0080*/  LOP3.LUT R0, R0, 0x1fc, RZ, 0xc0, !PT ;  /* 0x000001fc00007812 */ /* 0x000fe400078ec0ff */
[----:B------:R-:W-:Y:S02]  /*0090*/  SGXT R6, R6, 0x1 ;  /* 0x000000010606781a */ /* 0x000fe40000000200 */
[----:B------:R-:W-:-:S04]  /*00a0*/  LEA R7, R7, R0, 0x9 ;  /* 0x0000000007077211 */ /* 0x000fc800078e48ff */
[----:B------:R-:W-:Y:S01]  /*00b0*/  LEA.HI R6, R6, R7, RZ, 0xc ;  /* 0x0000000706067211 */ /* 0x000fe200078f60ff */
[----:B----4-:R-:W-:-:S03]  /*00c0*/  IMAD.WIDE R2, R7, 0x4, R2 ;  /* 0x0000000407027825 */ /* 0x010fc600078e0202 */
[----:B------:R-:W-:-:S04]  /*00d0*/  SHF.R.S32.HI R6, RZ, 0xc, R6 ;  /* 0x0000000cff067819 */ /* 0x000fc80000011406 */
[----:B------:R-:W-:-:S04]  /*00e0*/  LEA.HI R0, R6, R6, RZ, 0x2 ;  /* 0x0000000606007211 */ /* 0x000fc800078f10ff */
[----:B------:R-:W-:-:S05]  /*00f0*/  LOP3.LUT R9, R0, 0xfffffffc, RZ, 0xc0, !PT ;  /* 0xfffffffc00097812 */ /* 0x000fca00078ec0ff */
[----:B------:R-:W-:-:S04]  /*0100*/  IMAD.IADD R9, R6, 0x1, -R9 ;  /* 0x0000000106097824 */ /* 0x000fc800078e0a09 */
[----:B--2---:R-:W-:Y:S02]  /*0110*/  IMAD.WIDE R4, R9, 0x4, R4 ;  /* 0x0000000409047825 */ /* 0x004fe400078e0204 */
[----:B------:R-:W2:Y:S04]  /*0120*/  LDG.E.128 R8, desc[UR4][R2.64] ;  /* 0x0000000402087981 */ /* 0x000ea8000c1e1d00 */
[----:B------:R-:W2:Y:S02]  /*0130*/  LDG.E.EL R4, desc[UR4][R4.64] ;  /* 0x0000000404047981 */ /* 0x000ea4000c2e1900 */
[--C-:B--2---:R-:W-:Y:S01]  /*0140*/  FADD R8, R8, R4.reuse ;  /* 0x0000000408087221 */ /* 0x104fe20000000000 */
[--C-:B------:R-:W-:Y:S01]  /*0150*/  FADD R9, R9, R4.reuse ;  /* 0x0000000409097221 */ /* 0x100fe20000000000 */
[--C-:B------:R-:W-:Y:S01]  /*0160*/  FADD R10, R10, R4.reuse ;  /* 0x000000040a0a7221 */ /* 0x100fe20000000000 */
[----:B------:R-:W-:-:S05]  /*0170*/  FADD R11, R11, R4 ;  /* 0x000000040b0b7221 */ /* 0x000fca0000000000 */
[----:B------:R-:W-:Y:S01]  /*0180*/  STG.E.128 desc[UR4][R2.64], R8 ;  /* 0x0000000802007986 */ /* 0x000fe2000c101d04 */
[----:B------:R-:W-:Y:S05]  /*0190*/  EXIT ;  /* 0x000000000000794d */ /* 0x000fea0003800000 */
.L_x_0:
[----:B------:R-:W-:-:S00]  /*01a0*/  BRA `(.L_x_0) ;  /* 0xfffffffc00fc7947 */ /* 0x000fc0000383ffff */
[----:B------:R-:W-:-:S00]  /*01b0*/  NOP ;  /* 0x0000000000007918 */ /* 0x000fc00000000000 */
        /* <DEDUP_REMOVED lines=12> */
.L_x_1:


//--------------------- .nv.constant0.triton_poi_fused_convolution_7 --------------------------
	.section	.nv.constant0.triton_poi_fused_convolution_7,"a",@progbits
	.sectionflags	@""
	.align	4
.nv.constant0.triton_poi_fused_convolution_7:
	.zero		548
